//
// Generated by NVIDIA NVVM Compiler
//
// Compiler Build ID: CL-36424714
// Cuda compilation tools, release 13.0, V13.0.88
// Based on NVVM 20.0.0
//

.version 9.0
.target sm_100
.address_size 64

	// .globl	_Z15vector_additionPKfS0_Pfi

.visible .entry _Z15vector_additionPKfS0_Pfi(
	.param .u64 .ptr .align 1 _Z15vector_additionPKfS0_Pfi_param_0,
	.param .u64 .ptr .align 1 _Z15vector_additionPKfS0_Pfi_param_1,
	.param .u64 .ptr .align 1 _Z15vector_additionPKfS0_Pfi_param_2,
	.param .u32 _Z15vector_additionPKfS0_Pfi_param_3
)
{
	.reg .pred 	%p<2>;
	.reg .b32 	%r<6>;
	.reg .b32 	%f<4>;
	.reg .b64 	%rd<11>;

	ld.param.u64 	%rd1, [_Z15vector_additionPKfS0_Pfi_param_0];
	ld.param.u64 	%rd2, [_Z15vector_additionPKfS0_Pfi_param_1];
	ld.param.u64 	%rd3, [_Z15vector_additionPKfS0_Pfi_param_2];
	ld.param.u32 	%r2, [_Z15vector_additionPKfS0_Pfi_param_3];
	mov.u32 	%r3, %ctaid.x;
	mov.u32 	%r4, %ntid.x;
	mov.u32 	%r5, %tid.x;
	mad.lo.s32 	%r1, %r3, %r4, %r5;
	setp.ge.s32 	%p1, %r1, %r2;
	@%p1 bra 	$L__BB0_2;
	cvta.to.global.u64 	%rd4, %rd1;
	cvta.to.global.u64 	%rd5, %rd2;
	cvta.to.global.u64 	%rd6, %rd3;
	mul.wide.s32 	%rd7, %r1, 4;
	add.s64 	%rd8, %rd4, %rd7;
	ld.global.f32 	%f1, [%rd8];
	add.s64 	%rd9, %rd5, %rd7;
	ld.global.f32 	%f2, [%rd9];
	add.f32 	%f3, %f1, %f2;
	add.s64 	%rd10, %rd6, %rd7;
	st.global.f32 	[%rd10], %f3;
$L__BB0_2:
	ret;

}


// ===== COMPILED SASS (sm_100) =====

	.target	sm_100

	.elftype	@"ET_EXEC"


//--------------------- .note.nv.tkinfo           --------------------------
	.section	.note.nv.tkinfo,"",@"SHT_NOTE"
	.sectionflags	@"SHF_NOTE_NV_TKINFO"
	.tkinfo
        /*0018*/ 	.word	0x00000002
        /*0030*/ 	.string	""
        /*0030*/ 	.string	"ptxas"
        /*0030*/ 	.string	"Cuda compilation tools, release 13.0, V13.0.88"
        /*0030*/ 	.string	"Build cuda_13.0.r13.0/compiler.36424714_0"
        /*0030*/ 	.string	"-arch sm_100 -m 64 "



//--------------------- .note.nv.cuinfo           --------------------------
	.section	.note.nv.cuinfo,"",@"SHT_NOTE"
	.sectionflags	@"SHF_NOTE_NV_CUINFO"
        /*0018*/ 	.short	0x0002
        /*001a*/ 	.short	0x0064
        /*001c*/ 	.short	0x0082
	.zero		2


//--------------------- .nv.info                  --------------------------
	.section	.nv.info,"",@"SHT_CUDA_INFO"
	.align	4


	//----- nvinfo : EIATTR_REGCOUNT
	.align		4
        /*0000*/ 	.byte	0x04, 0x2f
        /*0002*/ 	.short	(.L_1 - .L_0)
	.align		4
.L_0:
        /*0004*/ 	.word	index@(_Z15vector_additionPKfS0_Pfi)
        /*0008*/ 	.word	0x0000000c


	//----- nvinfo : EIATTR_FRAME_SIZE
	.align		4
.L_1:
        /*000c*/ 	.byte	0x04, 0x11
        /*000e*/ 	.short	(.L_3 - .L_2)
	.align		4
.L_2:
        /*0010*/ 	.word	index@(_Z15vector_additionPKfS0_Pfi)
        /*0014*/ 	.word	0x00000000


	//----- nvinfo : EIATTR_MIN_STACK_SIZE
	.align		4
.L_3:
        /*0018*/ 	.byte	0x04, 0x12
        /*001a*/ 	.short	(.L_5 - .L_4)
	.align		4
.L_4:
        /*001c*/ 	.word	index@(_Z15vector_additionPKfS0_Pfi)
        /*0020*/ 	.word	0x00000000
.L_5:


//--------------------- .nv.compat                --------------------------
	.section	.nv.compat,"",@"SHT_CUDA_COMPAT_INFO"
	.align	4
        /*0000*/ 	.byte	0x02, 0x09, 0x00, 0x00, 0x02, 0x02, 0x01, 0x00, 0x02, 0x05, 0x05, 0x00, 0x03, 0x07, 0x01, 0x01
        /*0010*/ 	.byte	0x02, 0x03, 0x00, 0x00, 0x02, 0x06, 0x01, 0x00, 0x04, 0x0b, 0x08, 0x00, 0x09, 0x00, 0x00, 0x00
        /*0020*/ 	.byte	0x00, 0x00, 0x00, 0x00


//--------------------- .nv.info._Z15vector_additionPKfS0_Pfi --------------------------
	.section	.nv.info._Z15vector_additionPKfS0_Pfi,"",@"SHT_CUDA_INFO"
	.sectionflags	@""
	.align	4


	//----- nvinfo : EIATTR_CUDA_API_VERSION
	.align		4
        /*0000*/ 	.byte	0x04, 0x37
        /*0002*/ 	.short	(.L_7 - .L_6)
.L_6:
        /*0004*/ 	.word	0x00000082


	//----- nvinfo : EIATTR_KPARAM_INFO
	.align		4
.L_7:
        /*0008*/ 	.byte	0x04, 0x17
        /*000a*/ 	.short	(.L_9 - .L_8)
.L_8:
        /*000c*/ 	.word	0x00000000
        /*0010*/ 	.short	0x0003
        /*0012*/ 	.short	0x0018
        /*0014*/ 	.byte	0x00, 0xf0, 0x11, 0x00


	//----- nvinfo : EIATTR_KPARAM_INFO
	.align		4
.L_9:
        /*0018*/ 	.byte	0x04, 0x17
        /*001a*/ 	.short	(.L_11 - .L_10)
.L_10:
        /*001c*/ 	.word	0x00000000
        /*0020*/ 	.short	0x0002
        /*0022*/ 	.short	0x0010
        /*0024*/ 	.byte	0x00, 0xf5, 0x21, 0x00


	//----- nvinfo : EIATTR_KPARAM_INFO
	.align		4
.L_11:
        /*0028*/ 	.byte	0x04, 0x17
        /*002a*/ 	.short	(.L_13 - .L_12)
.L_12:
        /*002c*/ 	.word	0x00000000
        /*0030*/ 	.short	0x0001
        /*0032*/ 	.short	0x0008
        /*0034*/ 	.byte	0x00, 0xf5, 0x21, 0x00


	//----- nvinfo : EIATTR_KPARAM_INFO
	.align		4
.L_13:
        /*0038*/ 	.byte	0x04, 0x17
        /*003a*/ 	.short	(.L_15 - .L_14)
.L_14:
        /*003c*/ 	.word	0x00000000
        /*0040*/ 	.short	0x0000
        /*0042*/ 	.short	0x0000
        /*0044*/ 	.byte	0x00, 0xf5, 0x21, 0x00


	//----- nvinfo : EIATTR_SPARSE_MMA_MASK
	.align		4
.L_15:
        /*0048*/ 	.byte	0x03, 0x50
        /*004a*/ 	.short	0x0000


	//----- nvinfo : EIATTR_MAXREG_COUNT
	.align		4
        /*004c*/ 	.byte	0x03, 0x1b
        /*004e*/ 	.short	0x00ff


	//----- nvinfo : EIATTR_MERCURY_ISA_VERSION
	.align		4
        /*0050*/ 	.byte	0x03, 0x5f
        /*0052*/ 	.short	0x0101


	//----- nvinfo : EIATTR_VRC_CTA_INIT_COUNT
	.align		4
        /*0054*/ 	.byte	0x02, 0x4a
	.zero		1
	.zero		1


	//----- nvinfo : EIATTR_EXIT_INSTR_OFFSETS
	.align		4
        /*0058*/ 	.byte	0x04, 0x1c
        /*005a*/ 	.short	(.L_17 - .L_16)


	//   ....[0]....
.L_16:
        /*005c*/ 	.word	0x00000070


	//   ....[1]....
        /*0060*/ 	.word	0x00000130


	//----- nvinfo : EIATTR_CBANK_PARAM_SIZE
	.align		4
.L_17:
        /*0064*/ 	.byte	0x03, 0x19
        /*0066*/ 	.short	0x001c


	//----- nvinfo : EIATTR_PARAM_CBANK
	.align		4
        /*0068*/ 	.byte	0x04, 0x0a
        /*006a*/ 	.short	(.L_19 - .L_18)
	.align		4
.L_18:
        /*006c*/ 	.word	index@(.nv.constant0._Z15vector_additionPKfS0_Pfi)
        /*0070*/ 	.short	0x0380
        /*0072*/ 	.short	0x001c


	//----- nvinfo : EIATTR_SW_WAR
	.align		4
.L_19:
        /*0074*/ 	.byte	0x04, 0x36
        /*0076*/ 	.short	(.L_21 - .L_20)
.L_20:
        /*0078*/ 	.word	0x00000008
.L_21:


//--------------------- .nv.callgraph             --------------------------
	.section	.nv.callgraph,"",@"SHT_CUDA_CALLGRAPH"
	.align	4
	.sectionentsize	8
	.align		4
        /*0000*/ 	.word	0x00000000
	.align		4
        /*0004*/ 	.word	0xffffffff
	.align		4
        /*0008*/ 	.word	0x00000000
	.align		4
        /*000c*/ 	.word	0xfffffffe
	.align		4
        /*0010*/ 	.word	0x00000000
	.align		4
        /*0014*/ 	.word	0xfffffffd
	.align		4
        /*0018*/ 	.word	0x00000000
	.align		4
        /*001c*/ 	.word	0xfffffffc


//--------------------- .text._Z15vector_additionPKfS0_Pfi --------------------------
	.section	.text._Z15vector_additionPKfS0_Pfi,"ax",@progbits
	.align	128
        .global         _Z15vector_additionPKfS0_Pfi
        .type           _Z15vector_additionPKfS0_Pfi,@function
        .size           _Z15vector_additionPKfS0_Pfi,(.L_x_1 - _Z15vector_additionPKfS0_Pfi)
        .other          _Z15vector_additionPKfS0_Pfi,@"STO_CUDA_ENTRY STV_DEFAULT"
_Z15vector_additionPKfS0_Pfi:
.text._Z15vector_additionPKfS0_Pfi:
[----:B------:R-:W-:Y:S01]  /*0000*/  LDC R1, c[0x0][0x37c] ;  /* 0x0000df00ff017b82 */ /* 0x000fe20000000800 */
[----:B------:R-:W0:Y:S07]  /*0010*/  S2R R0, SR_TID.X ;  /* 0x0000000000007919 */ /* 0x000e2e0000002100 */
[----:B------:R-:W0:Y:S01]  /*0020*/  S2UR UR4, SR_CTAID.X ;  /* 0x00000000000479c3 */ /* 0x000e220000002500 */
[----:B------:R-:W1:Y:S07]  /*0030*/  LDCU UR5, c[0x0][0x398] ;  /* 0x00007300ff0577ac */ /* 0x000e6e0008000800 */
[----:B------:R-:W0:Y:S02]  /*0040*/  LDC R9, c[0x0][0x360] ;  /* 0x0000d800ff097b82 */ /* 0x000e240000000800 */
[----:B0-----:R-:W-:-:S05]  /*0050*/  IMAD R9, R9, UR4, R0 ;  /* 0x0000000409097c24 */ /* 0x001fca000f8e0200 */
[----:B-1----:R-:W-:-:S13]  /*0060*/  ISETP.GE.AND P0, PT, R9, UR5, PT ;  /* 0x0000000509007c0c */ /* 0x002fda000bf06270 */
[----:B------:R-:W-:Y:S05]  /*0070*/  @P0 EXIT ;  /* 0x000000000000094d */ /* 0x000fea0003800000 */
[----:B------:R-:W0:Y:S01]  /*0080*/  LDC.64 R2, c[0x0][0x380] ;  /* 0x0000e000ff027b82 */ /* 0x000e220000000a00 */
[----:B------:R-:W1:Y:S07]  /*0090*/  LDCU.64 UR4, c[0x0][0x358] ;  /* 0x00006b00ff0477ac */ /* 0x000e6e0008000a00 */
[----:B------:R-:W2:Y:S08]  /*00a0*/  LDC.64 R4, c[0x0][0x388] ;  /* 0x0000e200ff047b82 */ /* 0x000eb00000000a00 */
[----:B------:R-:W3:Y:S01]  /*00b0*/  LDC.64 R6, c[0x0][0x390] ;  /* 0x0000e400ff067b82 */ /* 0x000ee20000000a00 */
[----:B0-----:R-:W-:-:S06]  /*00c0*/  IMAD.WIDE R2, R9, 0x4, R2 ;  /* 0x0000000409027825 */ /* 0x001fcc00078e0202 */
[----:B-1----:R-:W4:Y:S01]  /*00d0*/  LDG.E R2, desc[UR4][R2.64] ;  /* 0x0000000402027981 */ /* 0x002f22000c1e1900 */
[----:B--2---:R-:W-:-:S06]  /*00e0*/  IMAD.WIDE R4, R9, 0x4, R4 ;  /* 0x0000000409047825 */ /* 0x004fcc00078e0204 */
[----:B------:R-:W4:Y:S01]  /*00f0*/  LDG.E R5, desc[UR4][R4.64] ;  /* 0x0000000404057981 */ /* 0x000f22000c1e1900 */
[----:B---3--:R-:W-:-:S04]  /*0100*/  IMAD.WIDE R6, R9, 0x4, R6 ;  /* 0x0000000409067825 */ /* 0x008fc800078e0206 */
[----:B----4-:R-:W-:-:S05]  /*0110*/  FADD R9, R2, R5 ;  /* 0x0000000502097221 */ /* 0x010fca0000000000 */
[----:B------:R-:W-:Y:S01]  /*0120*/  STG.E desc[UR4][R6.64], R9 ;  /* 0x0000000906007986 */ /* 0x000fe2000c101904 */
[----:B------:R-:W-:Y:S05]  /*0130*/  EXIT ;  /* 0x000000000000794d */ /* 0x000fea0003800000 */
.L_x_0:
[----:B------:R-:W-:-:S00]  /*0140*/  BRA `(.L_x_0) ;  /* 0xfffffffc00fc7947 */ /* 0x000fc0000383ffff */
[----:B------:R-:W-:-:S00]  /*0150*/  NOP ;  /* 0x0000000000007918 */ /* 0x000fc00000000000 */
        /* <DEDUP_REMOVED lines=10> */
.L_x_1:


//--------------------- .nv.shared.reserved.0     --------------------------
	.section	.nv.shared.reserved.0,"aw",@nobits
	.weak		__nv_reservedSMEM_offset_0_alias
	.size		__nv_reservedSMEM_offset_0_alias, 0, 64
	.other		__nv_reservedSMEM_offset_0_alias,@"STO_CUDA_RESERVED_SHARED STV_DEFAULT"
__nv_reservedSMEM_offset_0_alias:
	.zero		0
	.zero		64


//--------------------- .nv.constant0._Z15vector_additionPKfS0_Pfi --------------------------
	.section	.nv.constant0._Z15vector_additionPKfS0_Pfi,"a",@progbits
	.sectionflags	@""
	.align	4
.nv.constant0._Z15vector_additionPKfS0_Pfi:
	.zero		924


//--------------------- SYMBOLS --------------------------

	.type		.nv.reservedSmem.offset0,@object
	.size		.nv.reservedSmem.offset0,0x4
